	.headerflags	@"EF_CUDA_TEXMODE_UNIFIED EF_CUDA_64BIT_ADDRESS EF_CUDA_ACCELERATORS EF_CUDA_SM90 EF_CUDA_VIRTUAL_SM(EF_CUDA_SM90)"
	.elftype	@"ET_EXEC"


//--------------------- .nv.info                  --------------------------
	.section	.nv.info,"",@"SHT_CUDA_INFO"
	.align	4


	//----- nvinfo : EIATTR_REGCOUNT
	.align		4
        /*0000*/ 	.byte	0x04, 0x2f
        /*0002*/ 	.short	(.L_1 - .L_0)
	.align		4
.L_0:
        /*0004*/ 	.word	index@(triton_poi_fused_max_pool2d_with_indices_32)
        /*0008*/ 	.word	0x00000014


	//----- nvinfo : EIATTR_MIN_STACK_SIZE
	.align		4
.L_1:
        /*000c*/ 	.byte	0x04, 0x12
        /*000e*/ 	.short	(.L_3 - .L_2)
	.align		4
.L_2:
        /*0010*/ 	.word	index@(triton_poi_fused_max_pool2d_with_indices_32)
        /*0014*/ 	.word	0x00000000


	//----- nvinfo : EIATTR_FRAME_SIZE
	.align		4
.L_3:
        /*0018*/ 	.byte	0x04, 0x11
        /*001a*/ 	.short	(.L_5 - .L_4)
	.align		4
.L_4:
        /*001c*/ 	.word	index@(triton_poi_fused_max_pool2d_with_indices_32)
        /*0020*/ 	.word	0x00000000


	//----- nvinfo : EIATTR_MIN_STACK_SIZE
	.align		4
.L_5:
        /*0024*/ 	.byte	0x04, 0x12
        /*0026*/ 	.short	(.L_7 - .L_6)
	.align		4
.L_6:
        /*0028*/ 	.word	index@(triton_poi_fused_max_pool2d_with_indices_32)
        /*002c*/ 	.word	0x00000000
.L_7:


//--------------------- .nv.info.triton_poi_fused_max_pool2d_with_indices_32 --------------------------
	.section	.nv.info.triton_poi_fused_max_pool2d_with_indices_32,"",@"SHT_CUDA_INFO"
	.sectionflags	@""
	.align	4


	//----- nvinfo : EIATTR_CUDA_API_VERSION
	.align		4
        /*0000*/ 	.byte	0x04, 0x37
        /*0002*/ 	.short	(.L_9 - .L_8)
.L_8:
        /*0004*/ 	.word	0x0000007c


	//----- nvinfo : EIATTR_KPARAM_INFO
	.align		4
.L_9:
        /*0008*/ 	.byte	0x04, 0x17
        /*000a*/ 	.short	(.L_11 - .L_10)
.L_10:
        /*000c*/ 	.word	0x00000000
        /*0010*/ 	.short	0x0002
        /*0012*/ 	.short	0x0010
        /*0014*/ 	.byte	0x00, 0xf0, 0x11, 0x00


	//----- nvinfo : EIATTR_KPARAM_INFO
	.align		4
.L_11:
        /*0018*/ 	.byte	0x04, 0x17
        /*001a*/ 	.short	(.L_13 - .L_12)
.L_12:
        /*001c*/ 	.word	0x00000000
        /*0020*/ 	.short	0x0001
        /*0022*/ 	.short	0x0008
        /*0024*/ 	.byte	0x00, 0xf4, 0x21, 0x00


	//----- nvinfo : EIATTR_KPARAM_INFO
	.align		4
.L_13:
        /*0028*/ 	.byte	0x04, 0x17
        /*002a*/ 	.short	(.L_15 - .L_14)
.L_14:
        /*002c*/ 	.word	0x00000000
        /*0030*/ 	.short	0x0000
        /*0032*/ 	.short	0x0000
        /*0034*/ 	.byte	0x00, 0xf4, 0x21, 0x00


	//----- nvinfo : EIATTR_SPARSE_MMA_MASK
	.align		4
.L_15:
        /*0038*/ 	.byte	0x03, 0x50
        /*003a*/ 	.short	0x0000


	//----- nvinfo : EIATTR_MAXREG_COUNT
	.align		4
        /*003c*/ 	.byte	0x03, 0x1b
        /*003e*/ 	.short	0x00ff


	//----- nvinfo : EIATTR_EXIT_INSTR_OFFSETS
	.align		4
        /*0040*/ 	.byte	0x04, 0x1c
        /*0042*/ 	.short	(.L_17 - .L_16)


	//   ....[0]....
.L_16:
        /*0044*/ 	.word	0x000003a0


	//   ....[1]....
        /*0048*/ 	.word	0x000003c0


	//----- nvinfo : EIATTR_REQNTID
	.align		4
.L_17:
        /*004c*/ 	.byte	0x04, 0x10
        /*004e*/ 	.short	(.L_19 - .L_18)
.L_18:
        /*0050*/ 	.word	0x00000080
        /*0054*/ 	.word	0x00000001
        /*0058*/ 	.word	0x00000001


	//----- nvinfo : EIATTR_CBANK_PARAM_SIZE
	.align		4
.L_19:
        /*005c*/ 	.byte	0x03, 0x19
        /*005e*/ 	.short	0x0014


	//----- nvinfo : EIATTR_PARAM_CBANK
	.align		4
        /*0060*/ 	.byte	0x04, 0x0a
        /*0062*/ 	.short	(.L_21 - .L_20)
	.align		4
.L_20:
        /*0064*/ 	.word	index@(.nv.constant0.triton_poi_fused_max_pool2d_with_indices_32)
        /*0068*/ 	.short	0x0210
        /*006a*/ 	.short	0x0014


	//----- nvinfo : EIATTR_SW_WAR
	.align		4
.L_21:
        /*006c*/ 	.byte	0x04, 0x36
        /*006e*/ 	.short	(.L_23 - .L_22)
.L_22:
        /*0070*/ 	.word	0x00000008
.L_23:


//--------------------- .nv.callgraph             --------------------------
	.section	.nv.callgraph,"",@"SHT_CUDA_CALLGRAPH"
	.align	4
	.sectionentsize	8
	.align		4
        /*0000*/ 	.word	0x00000000
	.align		4
        /*0004*/ 	.word	0xffffffff
	.align		4
        /*0008*/ 	.word	0x00000000
	.align		4
        /*000c*/ 	.word	0xfffffffe
	.align		4
        /*0010*/ 	.word	0x00000000
	.align		4
        /*0014*/ 	.word	0xfffffffd
	.align		4
        /*0018*/ 	.word	0x00000000
	.align		4
        /*001c*/ 	.word	0xfffffffc


//--------------------- .text.triton_poi_fused_max_pool2d_with_indices_32 --------------------------
	.section	.text.triton_poi_fused_max_pool2d_with_indices_32,"ax",@progbits
	.align	128
        .global         triton_poi_fused_max_pool2d_with_indices_32
        .type           triton_poi_fused_max_pool2d_with_indices_32,@function
        .size           triton_poi_fused_max_pool2d_with_indices_32,(.L_x_1 - triton_poi_fused_max_pool2d_with_indices_32)
        .other          triton_poi_fused_max_pool2d_with_indices_32,@"STO_CUDA_ENTRY STV_DEFAULT"
triton_poi_fused_max_pool2d_with_indices_32:
.text.triton_poi_fused_max_pool2d_with_indices_32:
[----:B------:R-:W0:Y:S02]  /*0000*/  LDC R1, c[0x0][0x28] ;  /* 0x00000a00ff017b82 */ /* 0x000e240000000800 */
[----:B------:R-:W1:Y:S01]  /*0010*/  S2R R0, SR_TID.X ;  /* 0x0000000000007919 */ /* 0x000e620000002100 */
[----:B------:R-:W-:Y:S02]  /*0020*/  CS2R R12, SRZ ;  /* 0x00000000000c7805 */ /* 0x000fe4000001ff00 */
[----:B------:R-:W-:Y:S01]  /*0030*/  CS2R R16, SRZ ;  /* 0x0000000000107805 */ /* 0x000fe2000001ff00 */
[----:B------:R-:W-:Y:S01]  /*0040*/  ULDC.64 UR4, c[0x0][0x208] ;  /* 0x0000820000047ab9 */ /* 0x000fe20000000a00 */
[----:B------:R-:W2:Y:S01]  /*0050*/  S2R R3, SR_CTAID.X ;  /* 0x0000000000037919 */ /* 0x000ea20000002500 */
[----:B------:R-:W-:Y:S01]  /*0060*/  CS2R R14, SRZ ;  /* 0x00000000000e7805 */ /* 0x000fe2000001ff00 */
[----:B------:R-:W-:Y:S01]  /*0070*/  ULDC.64 UR6, c[0x0][0x218] ;  /* 0x0000860000067ab9 */ /* 0x000fe20000000a00 */
[----:B-1----:R-:W-:-:S05]  /*0080*/  IMAD.SHL.U32 R0, R0, 0x2, RZ ;  /* 0x0000000200007824 */ /* 0x002fca00078e00ff */
[----:B------:R-:W-:-:S05]  /*0090*/  LOP3.LUT R0, R0, 0xfe, RZ, 0xc0, !PT ;  /* 0x000000fe00007812 */ /* 0x000fca00078ec0ff */
[----:B--2---:R-:W-:Y:S02]  /*00a0*/  IMAD R0, R3, 0x100, R0 ;  /* 0x0000010003007824 */ /* 0x004fe400078e0200 */
[----:B------:R-:W1:Y:S02]  /*00b0*/  LDC.64 R2, c[0x0][0x210] ;  /* 0x00008400ff027b82 */ /* 0x000e640000000a00 */
[C---:B------:R-:W-:Y:S01]  /*00c0*/  IMAD.HI R4, R0.reuse, 0x2e8ba2e9, RZ ;  /* 0x2e8ba2e900047827 */ /* 0x040fe200078e02ff */
[----:B------:R-:W-:-:S04]  /*00d0*/  ISETP.GE.AND P0, PT, R0, 0x1600, PT ;  /* 0x000016000000780c */ /* 0x000fc80003f06270 */
[----:B------:R-:W-:-:S04]  /*00e0*/  SHF.R.U32.HI R5, RZ, 0x1f, R4 ;  /* 0x0000001fff057819 */ /* 0x000fc80000011604 */
[CC--:B------:R-:W-:Y:S02]  /*00f0*/  LEA.HI.SX32 R7, R4.reuse, R5.reuse, 0x1c ;  /* 0x0000000504077211 */ /* 0x0c0fe400078fe2ff */
[----:B------:R-:W-:Y:S02]  /*0100*/  LEA.HI.SX32 R5, R4, R5, 0x1a ;  /* 0x0000000504057211 */ /* 0x000fe400078fd2ff */
[C---:B------:R-:W-:Y:S01]  /*0110*/  LEA.HI R6, R7.reuse, R7, RZ, 0x2 ;  /* 0x0000000707067211 */ /* 0x040fe200078f10ff */
[----:B------:R-:W-:-:S03]  /*0120*/  IMAD R4, R7, -0x58, R0 ;  /* 0xffffffa807047824 */ /* 0x000fc600078e0200 */
[----:B------:R-:W-:Y:S01]  /*0130*/  LOP3.LUT R6, R6, 0xfffffffc, RZ, 0xc0, !PT ;  /* 0xfffffffc06067812 */ /* 0x000fe200078ec0ff */
[----:B------:R-:W-:-:S04]  /*0140*/  IMAD R5, R5, 0x580, R4 ;  /* 0x0000058005057824 */ /* 0x000fc800078e0204 */
[----:B------:R-:W-:-:S04]  /*0150*/  IMAD.IADD R6, R7, 0x1, -R6 ;  /* 0x0000000107067824 */ /* 0x000fc800078e0a06 */
[----:B------:R-:W-:-:S04]  /*0160*/  IMAD R11, R6, 0xb0, R5 ;  /* 0x000000b0060b7824 */ /* 0x000fc800078e0205 */
[C---:B------:R-:W-:Y:S02]  /*0170*/  VIADD R7, R11.reuse, 0x58 ;  /* 0x000000580b077836 */ /* 0x040fe40000000000 */
[----:B-1----:R-:W-:-:S04]  /*0180*/  IMAD.WIDE R4, R11, 0x4, R2 ;  /* 0x000000040b047825 */ /* 0x002fc800078e0202 */
[--C-:B------:R-:W-:Y:S01]  /*0190*/  IMAD.WIDE R6, R7, 0x4, R2.reuse ;  /* 0x0000000407067825 */ /* 0x100fe200078e0202 */
[----:B------:R-:W2:Y:S03]  /*01a0*/  @!P0 LDG.E.64 R12, desc[UR4][R4.64] ;  /* 0x00000004040c8981 */ /* 0x000ea6000c1e1b00 */
[----:B------:R-:W-:Y:S01]  /*01b0*/  VIADD R9, R11, 0x2c0 ;  /* 0x000002c00b097836 */ /* 0x000fe20000000000 */
[----:B------:R-:W2:Y:S03]  /*01c0*/  @!P0 LDG.E.64 R16, desc[UR4][R6.64] ;  /* 0x0000000406108981 */ /* 0x000ea6000c1e1b00 */
[----:B------:R-:W-:-:S05]  /*01d0*/  IMAD.WIDE R8, R9, 0x4, R2 ;  /* 0x0000000409087825 */ /* 0x000fca00078e0202 */
[----:B------:R-:W3:Y:S01]  /*01e0*/  @!P0 LDG.E.64 R14, desc[UR4][R8.64] ;  /* 0x00000004080e8981 */ /* 0x000ee2000c1e1b00 */
[----:B------:R-:W-:-:S04]  /*01f0*/  VIADD R11, R11, 0x318 ;  /* 0x000003180b0b7836 */ /* 0x000fc80000000000 */
[----:B------:R-:W-:Y:S01]  /*0200*/  IMAD.WIDE R2, R11, 0x4, R2 ;  /* 0x000000040b027825 */ /* 0x000fe200078e0202 */
[----:B------:R-:W-:-:S06]  /*0210*/  CS2R R10, SRZ ;  /* 0x00000000000a7805 */ /* 0x000fcc000001ff00 */
[----:B------:R1:W4:Y:S01]  /*0220*/  @!P0 LDG.E.64 R10, desc[UR4][R2.64] ;  /* 0x00000004020a8981 */ /* 0x000322000c1e1b00 */
[C---:B--2---:R-:W-:Y:S02]  /*0230*/  FSETP.GT.AND P4, PT, R16.reuse, R12, PT ;  /* 0x0000000c1000720b */ /* 0x044fe40003f84000 */
[C---:B------:R-:W-:Y:S02]  /*0240*/  FSETP.GT.AND P1, PT, R17.reuse, R13, PT ;  /* 0x0000000d1100720b */ /* 0x040fe40003f24000 */
[----:B------:R-:W-:Y:S02]  /*0250*/  FSETP.NAN.AND P6, PT, R16, R16, PT ;  /* 0x000000101000720b */ /* 0x000fe40003fc8000 */
[----:B------:R-:W-:Y:S02]  /*0260*/  FSETP.NAN.AND P5, PT, R17, R17, PT ;  /* 0x000000111100720b */ /* 0x000fe40003fa8000 */
[----:B---3--:R-:W-:Y:S02]  /*0270*/  FSETP.NAN.AND P3, PT, R14, R14, PT ;  /* 0x0000000e0e00720b */ /* 0x008fe40003f68000 */
[----:B------:R-:W-:-:S03]  /*0280*/  FSETP.NAN.AND P2, PT, R15, R15, PT ;  /* 0x0000000f0f00720b */ /* 0x000fc60003f48000 */
[----:B------:R-:W-:Y:S02]  /*0290*/  @!P4 SEL R16, R16, R12, P6 ;  /* 0x0000000c1010c207 */ /* 0x000fe40003000000 */
[----:B------:R-:W-:Y:S02]  /*02a0*/  @!P1 SEL R17, R17, R13, P5 ;  /* 0x0000000d11119207 */ /* 0x000fe40002800000 */
[----:B------:R-:W-:Y:S02]  /*02b0*/  FSETP.GEU.AND P6, PT, R16, R14, PT ;  /* 0x0000000e1000720b */ /* 0x000fe40003fce000 */
[----:B------:R-:W-:Y:S02]  /*02c0*/  FSETP.GEU.AND P5, PT, R17, R15, PT ;  /* 0x0000000f1100720b */ /* 0x000fe40003fae000 */
[----:B------:R-:W-:Y:S02]  /*02d0*/  @!P3 SEL R14, R14, R16, !P6 ;  /* 0x000000100e0eb207 */ /* 0x000fe40007000000 */
[----:B------:R-:W-:-:S02]  /*02e0*/  @!P2 SEL R15, R15, R17, !P5 ;  /* 0x000000110f0fa207 */ /* 0x000fc40006800000 */
[----:B-1----:R-:W-:Y:S02]  /*02f0*/  SEL R2, RZ, 0x1, !P4 ;  /* 0x00000001ff027807 */ /* 0x002fe40006000000 */
[----:B------:R-:W-:Y:S02]  /*0300*/  SEL R3, RZ, 0x1, !P1 ;  /* 0x00000001ff037807 */ /* 0x000fe40004800000 */
[----:B----4-:R-:W-:Y:S02]  /*0310*/  FSETP.GEU.AND P2, PT, R14, R10, PT ;  /* 0x0000000a0e00720b */ /* 0x010fe40003f4e000 */
[----:B------:R-:W-:Y:S02]  /*0320*/  FSETP.GEU.AND P1, PT, R15, R11, PT ;  /* 0x0000000b0f00720b */ /* 0x000fe40003f2e000 */
[----:B------:R-:W-:Y:S02]  /*0330*/  SEL R4, R2, 0x2, P6 ;  /* 0x0000000202047807 */ /* 0x000fe40003000000 */
[----:B------:R-:W-:-:S02]  /*0340*/  SEL R3, R3, 0x2, P5 ;  /* 0x0000000203037807 */ /* 0x000fc40002800000 */
[----:B------:R-:W-:Y:S02]  /*0350*/  IADD3 R2, P3, R0, UR6, RZ ;  /* 0x0000000600027c10 */ /* 0x000fe4000ff7e0ff */
[----:B------:R-:W-:Y:S02]  /*0360*/  SEL R4, R4, 0x3, P2 ;  /* 0x0000000304047807 */ /* 0x000fe40001000000 */
[----:B------:R-:W-:Y:S02]  /*0370*/  SEL R5, R3, 0x3, P1 ;  /* 0x0000000303057807 */ /* 0x000fe40000800000 */
[----:B------:R-:W-:-:S03]  /*0380*/  LEA.HI.X.SX32 R3, R0, UR7, 0x1, P3 ;  /* 0x0000000700037c11 */ /* 0x000fc600098f0eff */
[----:B------:R-:W-:Y:S01]  /*0390*/  IMAD R5, R5, 0x100, R4 ;  /* 0x0000010005057824 */ /* 0x000fe200078e0204 */
[----:B------:R-:W-:Y:S06]  /*03a0*/  @P0 EXIT ;  /* 0x000000000000094d */ /* 0x000fec0003800000 */
[----:B------:R-:W-:Y:S01]  /*03b0*/  STG.E.U16 desc[UR4][R2.64], R5 ;  /* 0x0000000502007986 */ /* 0x000fe2000c101504 */
[----:B------:R-:W-:Y:S05]  /*03c0*/  EXIT ;  /* 0x000000000000794d */ /* 0x000fea0003800000 */
.L_x_0:
[----:B------:R-:W-:-:S00]  /*03d0*/  BRA `(.L_x_0) ;  /* 0xfffffffc00fc7947 */ /* 0x000fc0000383ffff */
[----:B------:R-:W-:-:S00]  /*03e0*/  NOP ;  /* 0x0000000000007918 */ /* 0x000fc00000000000 */
        /* <DEDUP_REMOVED lines=9> */
.L_x_1:


//--------------------- .nv.constant0.triton_poi_fused_max_pool2d_with_indices_32 --------------------------
	.section	.nv.constant0.triton_poi_fused_max_pool2d_with_indices_32,"a",@progbits
	.sectionflags	@""
	.align	4
.nv.constant0.triton_poi_fused_max_pool2d_with_indices_32:
	.zero		548
